	.headerflags	@"EF_CUDA_TEXMODE_UNIFIED EF_CUDA_64BIT_ADDRESS EF_CUDA_ACCELERATORS EF_CUDA_SM90 EF_CUDA_VIRTUAL_SM(EF_CUDA_SM90)"
	.elftype	@"ET_EXEC"


//--------------------- .nv.info                  --------------------------
	.section	.nv.info,"",@"SHT_CUDA_INFO"
	.align	4


	//----- nvinfo : EIATTR_REGCOUNT
	.align		4
        /*0000*/ 	.byte	0x04, 0x2f
        /*0002*/ 	.short	(.L_1 - .L_0)
	.align		4
.L_0:
        /*0004*/ 	.word	index@(triton_poi_fused_convolution_relu_1)
        /*0008*/ 	.word	0x0000000c


	//----- nvinfo : EIATTR_MIN_STACK_SIZE
	.align		4
.L_1:
        /*000c*/ 	.byte	0x04, 0x12
        /*000e*/ 	.short	(.L_3 - .L_2)
	.align		4
.L_2:
        /*0010*/ 	.word	index@(triton_poi_fused_convolution_relu_1)
        /*0014*/ 	.word	0x00000000


	//----- nvinfo : EIATTR_FRAME_SIZE
	.align		4
.L_3:
        /*0018*/ 	.byte	0x04, 0x11
        /*001a*/ 	.short	(.L_5 - .L_4)
	.align		4
.L_4:
        /*001c*/ 	.word	index@(triton_poi_fused_convolution_relu_1)
        /*0020*/ 	.word	0x00000000


	//----- nvinfo : EIATTR_MIN_STACK_SIZE
	.align		4
.L_5:
        /*0024*/ 	.byte	0x04, 0x12
        /*0026*/ 	.short	(.L_7 - .L_6)
	.align		4
.L_6:
        /*0028*/ 	.word	index@(triton_poi_fused_convolution_relu_1)
        /*002c*/ 	.word	0x00000000
.L_7:


//--------------------- .nv.info.triton_poi_fused_convolution_relu_1 --------------------------
	.section	.nv.info.triton_poi_fused_convolution_relu_1,"",@"SHT_CUDA_INFO"
	.sectionflags	@""
	.align	4


	//----- nvinfo : EIATTR_CUDA_API_VERSION
	.align		4
        /*0000*/ 	.byte	0x04, 0x37
        /*0002*/ 	.short	(.L_9 - .L_8)
.L_8:
        /*0004*/ 	.word	0x0000007c


	//----- nvinfo : EIATTR_KPARAM_INFO
	.align		4
.L_9:
        /*0008*/ 	.byte	0x04, 0x17
        /*000a*/ 	.short	(.L_11 - .L_10)
.L_10:
        /*000c*/ 	.word	0x00000000
        /*0010*/ 	.short	0x0002
        /*0012*/ 	.short	0x0010
        /*0014*/ 	.byte	0x00, 0xf0, 0x11, 0x00


	//----- nvinfo : EIATTR_KPARAM_INFO
	.align		4
.L_11:
        /*0018*/ 	.byte	0x04, 0x17
        /*001a*/ 	.short	(.L_13 - .L_12)
.L_12:
        /*001c*/ 	.word	0x00000000
        /*0020*/ 	.short	0x0001
        /*0022*/ 	.short	0x0008
        /*0024*/ 	.byte	0x00, 0xf4, 0x21, 0x00


	//----- nvinfo : EIATTR_KPARAM_INFO
	.align		4
.L_13:
        /*0028*/ 	.byte	0x04, 0x17
        /*002a*/ 	.short	(.L_15 - .L_14)
.L_14:
        /*002c*/ 	.word	0x00000000
        /*0030*/ 	.short	0x0000
        /*0032*/ 	.short	0x0000
        /*0034*/ 	.byte	0x00, 0xf4, 0x21, 0x00


	//----- nvinfo : EIATTR_SPARSE_MMA_MASK
	.align		4
.L_15:
        /*0038*/ 	.byte	0x03, 0x50
        /*003a*/ 	.short	0x0000


	//----- nvinfo : EIATTR_MAXREG_COUNT
	.align		4
        /*003c*/ 	.byte	0x03, 0x1b
        /*003e*/ 	.short	0x00ff


	//----- nvinfo : EIATTR_EXIT_INSTR_OFFSETS
	.align		4
        /*0040*/ 	.byte	0x04, 0x1c
        /*0042*/ 	.short	(.L_17 - .L_16)


	//   ....[0]....
.L_16:
        /*0044*/ 	.word	0x000001a0


	//   ....[1]....
        /*0048*/ 	.word	0x000001c0


	//----- nvinfo : EIATTR_REQNTID
	.align		4
.L_17:
        /*004c*/ 	.byte	0x04, 0x10
        /*004e*/ 	.short	(.L_19 - .L_18)
.L_18:
        /*0050*/ 	.word	0x00000080
        /*0054*/ 	.word	0x00000001
        /*0058*/ 	.word	0x00000001


	//----- nvinfo : EIATTR_CBANK_PARAM_SIZE
	.align		4
.L_19:
        /*005c*/ 	.byte	0x03, 0x19
        /*005e*/ 	.short	0x0014


	//----- nvinfo : EIATTR_PARAM_CBANK
	.align		4
        /*0060*/ 	.byte	0x04, 0x0a
        /*0062*/ 	.short	(.L_21 - .L_20)
	.align		4
.L_20:
        /*0064*/ 	.word	index@(.nv.constant0.triton_poi_fused_convolution_relu_1)
        /*0068*/ 	.short	0x0210
        /*006a*/ 	.short	0x0014


	//----- nvinfo : EIATTR_SW_WAR
	.align		4
.L_21:
        /*006c*/ 	.byte	0x04, 0x36
        /*006e*/ 	.short	(.L_23 - .L_22)
.L_22:
        /*0070*/ 	.word	0x00000008
.L_23:


//--------------------- .nv.callgraph             --------------------------
	.section	.nv.callgraph,"",@"SHT_CUDA_CALLGRAPH"
	.align	4
	.sectionentsize	8
	.align		4
        /*0000*/ 	.word	0x00000000
	.align		4
        /*0004*/ 	.word	0xffffffff
	.align		4
        /*0008*/ 	.word	0x00000000
	.align		4
        /*000c*/ 	.word	0xfffffffe
	.align		4
        /*0010*/ 	.word	0x00000000
	.align		4
        /*0014*/ 	.word	0xfffffffd
	.align		4
        /*0018*/ 	.word	0x00000000
	.align		4
        /*001c*/ 	.word	0xfffffffc


//--------------------- .text.triton_poi_fused_convolution_relu_1 --------------------------
	.section	.text.triton_poi_fused_convolution_relu_1,"ax",@progbits
	.align	128
        .global         triton_poi_fused_convolution_relu_1
        .type           triton_poi_fused_convolution_relu_1,@function
        .size           triton_poi_fused_convolution_relu_1,(.L_x_1 - triton_poi_fused_convolution_relu_1)
        .other          triton_poi_fused_convolution_relu_1,@"STO_CUDA_ENTRY STV_DEFAULT"
triton_poi_fused_convolution_relu_1:
.text.triton_poi_fused_convolution_relu_1:
[----:B------:R-:W0:Y:S02]  /*0000*/  LDC R1, c[0x0][0x28] ;  /* 0x00000a00ff017b82 */ /* 0x000e240000000800 */
[----:B------:R-:W1:Y:S01]  /*0010*/  S2R R0, SR_TID.X ;  /* 0x0000000000007919 */ /* 0x000e620000002100 */
[----:B------:R-:W2:Y:S01]  /*0020*/  LDC.64 R4, c[0x0][0x218] ;  /* 0x00008600ff047b82 */ /* 0x000ea20000000a00 */
[----:B------:R-:W-:Y:S01]  /*0030*/  ULDC.64 UR4, c[0x0][0x208] ;  /* 0x0000820000047ab9 */ /* 0x000fe20000000a00 */
[----:B------:R-:W3:Y:S01]  /*0040*/  S2R R7, SR_CTAID.X ;  /* 0x0000000000077919 */ /* 0x000ee20000002500 */
[----:B-1----:R-:W-:Y:S02]  /*0050*/  LOP3.LUT R0, R0, 0x7f, RZ, 0xc0, !PT ;  /* 0x0000007f00007812 */ /* 0x002fe400078ec0ff */
[----:B---3--:R-:W-:-:S03]  /*0060*/  SHF.R.S32.HI R2, RZ, 0x18, R7 ;  /* 0x00000018ff027819 */ /* 0x008fc60000011407 */
[----:B------:R-:W-:Y:S01]  /*0070*/  IMAD R7, R7, 0x80, R0 ;  /* 0x0000008007077824 */ /* 0x000fe200078e0200 */
[----:B------:R-:W-:Y:S02]  /*0080*/  SGXT R0, R2, 0x1 ;  /* 0x000000010200781a */ /* 0x000fe40000000200 */
[----:B------:R-:W1:Y:S02]  /*0090*/  LDC.64 R2, c[0x0][0x210] ;  /* 0x00008400ff027b82 */ /* 0x000e640000000a00 */
[----:B------:R-:W-:Y:S02]  /*00a0*/  ISETP.GE.AND P1, PT, R7, 0x180, PT ;  /* 0x000001800700780c */ /* 0x000fe40003f26270 */
[----:B------:R-:W-:-:S04]  /*00b0*/  LEA.HI R0, R0, R7, RZ, 0x2 ;  /* 0x0000000700007211 */ /* 0x000fc800078f10ff */
[----:B------:R-:W-:-:S05]  /*00c0*/  SHF.R.S32.HI R0, RZ, 0x2, R0 ;  /* 0x00000002ff007819 */ /* 0x000fca0000011400 */
[----:B------:R-:W-:-:S05]  /*00d0*/  IMAD.HI R6, R0, 0x2aaaaaab, RZ ;  /* 0x2aaaaaab00067827 */ /* 0x000fca00078e02ff */
[----:B------:R-:W-:-:S04]  /*00e0*/  SHF.R.U32.HI R9, RZ, 0x1f, R6 ;  /* 0x0000001fff097819 */ /* 0x000fc80000011606 */
[----:B------:R-:W-:Y:S01]  /*00f0*/  LEA.HI R9, R6, R9, RZ, 0x1e ;  /* 0x0000000906097211 */ /* 0x000fe200078ff0ff */
[----:B-1----:R-:W-:-:S04]  /*0100*/  IMAD.WIDE R2, R7, 0x4, R2 ;  /* 0x0000000407027825 */ /* 0x002fc800078e0202 */
[----:B------:R-:W-:Y:S02]  /*0110*/  IMAD R9, R9, -0x18, R0 ;  /* 0xffffffe809097824 */ /* 0x000fe400078e0200 */
[----:B------:R-:W-:Y:S02]  /*0120*/  IMAD.MOV.U32 R0, RZ, RZ, RZ ;  /* 0x000000ffff007224 */ /* 0x000fe400078e00ff */
[----:B------:R-:W-:Y:S02]  /*0130*/  IMAD.MOV.U32 R7, RZ, RZ, RZ ;  /* 0x000000ffff077224 */ /* 0x000fe400078e00ff */
[----:B--2---:R-:W-:Y:S02]  /*0140*/  IMAD.WIDE R4, R9, 0x4, R4 ;  /* 0x0000000409047825 */ /* 0x004fe400078e0204 */
[----:B------:R-:W2:Y:S04]  /*0150*/  @!P1 LDG.E R0, desc[UR4][R2.64] ;  /* 0x0000000402009981 */ /* 0x000ea8000c1e1900 */
[----:B------:R-:W2:Y:S02]  /*0160*/  @!P1 LDG.E.EL R7, desc[UR4][R4.64] ;  /* 0x0000000404079981 */ /* 0x000ea4000c2e1900 */
[----:B--2---:R-:W-:Y:S01]  /*0170*/  FADD R6, R7, R0 ;  /* 0x0000000007067221 */ /* 0x004fe20000000000 */
[----:B------:R-:W-:-:S04]  /*0180*/  FSETP.GEU.AND P0, PT, R0, -R7, PT ;  /* 0x800000070000720b */ /* 0x000fc80003f0e000 */
[----:B------:R-:W-:Y:S01]  /*0190*/  FSEL R7, R6, RZ, P0 ;  /* 0x000000ff06077208 */ /* 0x000fe20000000000 */
[----:B------:R-:W-:Y:S08]  /*01a0*/  @P1 EXIT ;  /* 0x000000000000194d */ /* 0x000ff00003800000 */
[----:B------:R-:W-:Y:S01]  /*01b0*/  STG.E desc[UR4][R2.64], R7 ;  /* 0x0000000702007986 */ /* 0x000fe2000c101904 */
[----:B------:R-:W-:Y:S05]  /*01c0*/  EXIT ;  /* 0x000000000000794d */ /* 0x000fea0003800000 */
.L_x_0:
[----:B------:R-:W-:-:S00]  /*01d0*/  BRA `(.L_x_0) ;  /* 0xfffffffc00fc7947 */ /* 0x000fc0000383ffff */
[----:B------:R-:W-:-:S00]  /*01e0*/  NOP ;  /* 0x0000000000007918 */ /* 0x000fc00000000000 */
        /* <DEDUP_REMOVED lines=9> */
.L_x_1:


//--------------------- .nv.constant0.triton_poi_fused_convolution_relu_1 --------------------------
	.section	.nv.constant0.triton_poi_fused_convolution_relu_1,"a",@progbits
	.sectionflags	@""
	.align	4
.nv.constant0.triton_poi_fused_convolution_relu_1:
	.zero		548
